	.headerflags	@"EF_CUDA_TEXMODE_UNIFIED EF_CUDA_64BIT_ADDRESS EF_CUDA_ACCELERATORS EF_CUDA_SM90 EF_CUDA_VIRTUAL_SM(EF_CUDA_SM90)"
	.elftype	@"ET_EXEC"


//--------------------- .nv.info                  --------------------------
	.section	.nv.info,"",@"SHT_CUDA_INFO"
	.align	4


	//----- nvinfo : EIATTR_REGCOUNT
	.align		4
        /*0000*/ 	.byte	0x04, 0x2f
        /*0002*/ 	.short	(.L_1 - .L_0)
	.align		4
.L_0:
        /*0004*/ 	.word	index@(triton_poi_fused_add_clamp_16)
        /*0008*/ 	.word	0x00000008


	//----- nvinfo : EIATTR_MIN_STACK_SIZE
	.align		4
.L_1:
        /*000c*/ 	.byte	0x04, 0x12
        /*000e*/ 	.short	(.L_3 - .L_2)
	.align		4
.L_2:
        /*0010*/ 	.word	index@(triton_poi_fused_add_clamp_16)
        /*0014*/ 	.word	0x00000000


	//----- nvinfo : EIATTR_FRAME_SIZE
	.align		4
.L_3:
        /*0018*/ 	.byte	0x04, 0x11
        /*001a*/ 	.short	(.L_5 - .L_4)
	.align		4
.L_4:
        /*001c*/ 	.word	index@(triton_poi_fused_add_clamp_16)
        /*0020*/ 	.word	0x00000000


	//----- nvinfo : EIATTR_MIN_STACK_SIZE
	.align		4
.L_5:
        /*0024*/ 	.byte	0x04, 0x12
        /*0026*/ 	.short	(.L_7 - .L_6)
	.align		4
.L_6:
        /*0028*/ 	.word	index@(triton_poi_fused_add_clamp_16)
        /*002c*/ 	.word	0x00000000
.L_7:


//--------------------- .nv.info.triton_poi_fused_add_clamp_16 --------------------------
	.section	.nv.info.triton_poi_fused_add_clamp_16,"",@"SHT_CUDA_INFO"
	.sectionflags	@""
	.align	4


	//----- nvinfo : EIATTR_CUDA_API_VERSION
	.align		4
        /*0000*/ 	.byte	0x04, 0x37
        /*0002*/ 	.short	(.L_9 - .L_8)
.L_8:
        /*0004*/ 	.word	0x0000007c


	//----- nvinfo : EIATTR_KPARAM_INFO
	.align		4
.L_9:
        /*0008*/ 	.byte	0x04, 0x17
        /*000a*/ 	.short	(.L_11 - .L_10)
.L_10:
        /*000c*/ 	.word	0x00000000
        /*0010*/ 	.short	0x0001
        /*0012*/ 	.short	0x0008
        /*0014*/ 	.byte	0x00, 0xf0, 0x11, 0x00


	//----- nvinfo : EIATTR_KPARAM_INFO
	.align		4
.L_11:
        /*0018*/ 	.byte	0x04, 0x17
        /*001a*/ 	.short	(.L_13 - .L_12)
.L_12:
        /*001c*/ 	.word	0x00000000
        /*0020*/ 	.short	0x0000
        /*0022*/ 	.short	0x0000
        /*0024*/ 	.byte	0x00, 0xf4, 0x21, 0x00


	//----- nvinfo : EIATTR_SPARSE_MMA_MASK
	.align		4
.L_13:
        /*0028*/ 	.byte	0x03, 0x50
        /*002a*/ 	.short	0x0000


	//----- nvinfo : EIATTR_MAXREG_COUNT
	.align		4
        /*002c*/ 	.byte	0x03, 0x1b
        /*002e*/ 	.short	0x00ff


	//----- nvinfo : EIATTR_EXIT_INSTR_OFFSETS
	.align		4
        /*0030*/ 	.byte	0x04, 0x1c
        /*0032*/ 	.short	(.L_15 - .L_14)


	//   ....[0]....
.L_14:
        /*0034*/ 	.word	0x00000100


	//   ....[1]....
        /*0038*/ 	.word	0x00000130


	//----- nvinfo : EIATTR_REQNTID
	.align		4
.L_15:
        /*003c*/ 	.byte	0x04, 0x10
        /*003e*/ 	.short	(.L_17 - .L_16)
.L_16:
        /*0040*/ 	.word	0x00000020
        /*0044*/ 	.word	0x00000001
        /*0048*/ 	.word	0x00000001


	//----- nvinfo : EIATTR_CBANK_PARAM_SIZE
	.align		4
.L_17:
        /*004c*/ 	.byte	0x03, 0x19
        /*004e*/ 	.short	0x000c


	//----- nvinfo : EIATTR_PARAM_CBANK
	.align		4
        /*0050*/ 	.byte	0x04, 0x0a
        /*0052*/ 	.short	(.L_19 - .L_18)
	.align		4
.L_18:
        /*0054*/ 	.word	index@(.nv.constant0.triton_poi_fused_add_clamp_16)
        /*0058*/ 	.short	0x0210
        /*005a*/ 	.short	0x000c


	//----- nvinfo : EIATTR_SW_WAR
	.align		4
.L_19:
        /*005c*/ 	.byte	0x04, 0x36
        /*005e*/ 	.short	(.L_21 - .L_20)
.L_20:
        /*0060*/ 	.word	0x00000008
.L_21:


//--------------------- .nv.callgraph             --------------------------
	.section	.nv.callgraph,"",@"SHT_CUDA_CALLGRAPH"
	.align	4
	.sectionentsize	8
	.align		4
        /*0000*/ 	.word	0x00000000
	.align		4
        /*0004*/ 	.word	0xffffffff
	.align		4
        /*0008*/ 	.word	0x00000000
	.align		4
        /*000c*/ 	.word	0xfffffffe
	.align		4
        /*0010*/ 	.word	0x00000000
	.align		4
        /*0014*/ 	.word	0xfffffffd
	.align		4
        /*0018*/ 	.word	0x00000000
	.align		4
        /*001c*/ 	.word	0xfffffffc


//--------------------- .text.triton_poi_fused_add_clamp_16 --------------------------
	.section	.text.triton_poi_fused_add_clamp_16,"ax",@progbits
	.align	128
        .global         triton_poi_fused_add_clamp_16
        .type           triton_poi_fused_add_clamp_16,@function
        .size           triton_poi_fused_add_clamp_16,(.L_x_1 - triton_poi_fused_add_clamp_16)
        .other          triton_poi_fused_add_clamp_16,@"STO_CUDA_ENTRY STV_DEFAULT"
triton_poi_fused_add_clamp_16:
.text.triton_poi_fused_add_clamp_16:
[----:B------:R-:W0:Y:S02]  /*0000*/  LDC R1, c[0x0][0x28] ;  /* 0x00000a00ff017b82 */ /* 0x000e240000000800 */
[----:B------:R-:W1:Y:S01]  /*0010*/  S2R R2, SR_TID.X ;  /* 0x0000000000027919 */ /* 0x000e620000002100 */
[----:B------:R-:W2:Y:S01]  /*0020*/  LDC.64 R4, c[0x0][0x210] ;  /* 0x00008400ff047b82 */ /* 0x000ea20000000a00 */
[----:B------:R-:W3:Y:S01]  /*0030*/  S2R R3, SR_CTAID.X ;  /* 0x0000000000037919 */ /* 0x000ee20000002500 */
[C---:B-1----:R-:W-:Y:S02]  /*0040*/  LOP3.LUT R0, R2.reuse, 0x3, RZ, 0xc0, !PT ;  /* 0x0000000302007812 */ /* 0x042fe400078ec0ff */
[----:B------:R-:W-:-:S03]  /*0050*/  LOP3.LUT P0, RZ, R2, 0x1c, RZ, 0xc0, !PT ;  /* 0x0000001c02ff7812 */ /* 0x000fc6000780c0ff */
[----:B---3--:R-:W-:-:S04]  /*0060*/  IMAD R3, R3, 0x4, R0 ;  /* 0x0000000403037824 */ /* 0x008fc800078e0200 */
[C---:B--2---:R-:W-:Y:S01]  /*0070*/  IMAD.WIDE R4, R3.reuse, 0x8, R4 ;  /* 0x0000000803047825 */ /* 0x044fe200078e0204 */
[----:B------:R-:W-:Y:S02]  /*0080*/  I2FP.F32.S32 R0, R3 ;  /* 0x0000000300007245 */ /* 0x000fe40000201400 */
[----:B------:R-:W-:-:S03]  /*0090*/  ISETP.LT.AND P0, PT, R3, 0x4, !P0 ;  /* 0x000000040300780c */ /* 0x000fc60004701270 */
[----:B------:R-:W-:-:S05]  /*00a0*/  FMUL R0, R0, 1.6666666269302368164 ;  /* 0x3fd5555500007820 */ /* 0x000fca0000400000 */
[----:B------:R-:W-:-:S06]  /*00b0*/  FMNMX R0, RZ, R0, !PT ;  /* 0x00000000ff007209 */ /* 0x000fcc0007800000 */
[----:B------:R-:W1:Y:S02]  /*00c0*/  F2I.TRUNC.NTZ R0, R0 ;  /* 0x0000000000007305 */ /* 0x000e64000020f100 */
[----:B-1----:R-:W-:-:S05]  /*00d0*/  VIMNMX R2, R0, 0x4, PT ;  /* 0x0000000400027848 */ /* 0x002fca0003fe0100 */
[----:B------:R-:W-:-:S05]  /*00e0*/  VIADD R2, R2, 0x1 ;  /* 0x0000000102027836 */ /* 0x000fca0000000000 */
[----:B------:R-:W-:Y:S01]  /*00f0*/  SHF.R.S32.HI R3, RZ, 0x1f, R2 ;  /* 0x0000001fff037819 */ /* 0x000fe20000011402 */
[----:B------:R-:W-:Y:S06]  /*0100*/  @!P0 EXIT ;  /* 0x000000000000894d */ /* 0x000fec0003800000 */
[----:B------:R-:W-:Y:S02]  /*0110*/  ULDC.64 UR4, c[0x0][0x208] ;  /* 0x0000820000047ab9 */ /* 0x000fe40000000a00 */
[----:B------:R-:W-:Y:S01]  /*0120*/  STG.E.64 desc[UR4][R4.64], R2 ;  /* 0x0000000204007986 */ /* 0x000fe2000c101b04 */
[----:B------:R-:W-:Y:S05]  /*0130*/  EXIT ;  /* 0x000000000000794d */ /* 0x000fea0003800000 */
.L_x_0:
[----:B------:R-:W-:-:S00]  /*0140*/  BRA `(.L_x_0) ;  /* 0xfffffffc00fc7947 */ /* 0x000fc0000383ffff */
[----:B------:R-:W-:-:S00]  /*0150*/  NOP ;  /* 0x0000000000007918 */ /* 0x000fc00000000000 */
        /* <DEDUP_REMOVED lines=10> */
.L_x_1:


//--------------------- .nv.constant0.triton_poi_fused_add_clamp_16 --------------------------
	.section	.nv.constant0.triton_poi_fused_add_clamp_16,"a",@progbits
	.sectionflags	@""
	.align	4
.nv.constant0.triton_poi_fused_add_clamp_16:
	.zero		540
